//
// Generated by NVIDIA NVVM Compiler
//
// Compiler Build ID: CL-36424714
// Cuda compilation tools, release 13.0, V13.0.88
// Based on NVVM 20.0.0
//

.version 9.0
.target sm_100
.address_size 64

	// .globl	_Z10printArrayPim
.extern .func  (.param .b32 func_retval0) vprintf
(
	.param .b64 vprintf_param_0,
	.param .b64 vprintf_param_1
)
;
.global .align 1 .b8 $str[14] = {97, 114, 114, 91, 37, 100, 93, 32, 61, 32, 37, 100, 10};

.visible .entry _Z10printArrayPim(
	.param .u64 .ptr .align 1 _Z10printArrayPim_param_0,
	.param .u64 _Z10printArrayPim_param_1
)
{
	.local .align 8 .b8 	__local_depot0[8];
	.reg .b64 	%SP;
	.reg .b64 	%SPL;
	.reg .pred 	%p<3>;
	.reg .b32 	%r<13>;
	.reg .b64 	%rd<15>;

	mov.u64 	%SPL, __local_depot0;
	cvta.local.u64 	%SP, %SPL;
	ld.param.u64 	%rd6, [_Z10printArrayPim_param_0];
	ld.param.u64 	%rd7, [_Z10printArrayPim_param_1];
	mov.u32 	%r6, %tid.x;
	mov.u32 	%r7, %ctaid.x;
	mov.u32 	%r1, %ntid.x;
	mad.lo.s32 	%r12, %r7, %r1, %r6;
	cvt.s64.s32 	%rd14, %r12;
	setp.le.u64 	%p1, %rd7, %rd14;
	@%p1 bra 	$L__BB0_3;
	mov.u32 	%r8, %nctaid.x;
	mul.lo.s32 	%r3, %r8, %r1;
	add.u64 	%rd8, %SP, 0;
	add.u64 	%rd2, %SPL, 0;
	cvta.to.global.u64 	%rd3, %rd6;
	mov.u64 	%rd11, $str;
$L__BB0_2:
	shl.b64 	%rd9, %rd14, 2;
	add.s64 	%rd10, %rd3, %rd9;
	ld.global.u32 	%r9, [%rd10];
	st.local.v2.u32 	[%rd2], {%r12, %r9};
	cvta.global.u64 	%rd12, %rd11;
	{ // callseq 0, 0
	.param .b64 param0;
	st.param.b64 	[param0], %rd12;
	.param .b64 param1;
	st.param.b64 	[param1], %rd8;
	.param .b32 retval0;
	call.uni (retval0), 
	vprintf, 
	(
	param0, 
	param1
	);
	ld.param.b32 	%r10, [retval0];
	} // callseq 0
	add.s32 	%r12, %r12, %r3;
	cvt.s64.s32 	%rd14, %r12;
	setp.gt.u64 	%p2, %rd7, %rd14;
	@%p2 bra 	$L__BB0_2;
$L__BB0_3:
	ret;

}


// ===== COMPILED SASS (sm_100) =====

	.target	sm_100

	.elftype	@"ET_EXEC"


//--------------------- .note.nv.tkinfo           --------------------------
	.section	.note.nv.tkinfo,"",@"SHT_NOTE"
	.sectionflags	@"SHF_NOTE_NV_TKINFO"
	.tkinfo
        /*0018*/ 	.word	0x00000002
        /*0030*/ 	.string	""
        /*0030*/ 	.string	"ptxas"
        /*0030*/ 	.string	"Cuda compilation tools, release 13.0, V13.0.88"
        /*0030*/ 	.string	"Build cuda_13.0.r13.0/compiler.36424714_0"
        /*0030*/ 	.string	"-arch sm_100 -m 64 "



//--------------------- .note.nv.cuinfo           --------------------------
	.section	.note.nv.cuinfo,"",@"SHT_NOTE"
	.sectionflags	@"SHF_NOTE_NV_CUINFO"
        /*0018*/ 	.short	0x0002
        /*001a*/ 	.short	0x0064
        /*001c*/ 	.short	0x0082
	.zero		2


//--------------------- .nv.info                  --------------------------
	.section	.nv.info,"",@"SHT_CUDA_INFO"
	.align	4


	//----- nvinfo : EIATTR_REGCOUNT
	.align		4
        /*0000*/ 	.byte	0x04, 0x2f
        /*0002*/ 	.short	(.L_2 - .L_1)
	.align		4
.L_1:
        /*0004*/ 	.word	index@(_Z10printArrayPim)
        /*0008*/ 	.word	0x00000018


	//----- nvinfo : EIATTR_FRAME_SIZE
	.align		4
.L_2:
        /*000c*/ 	.byte	0x04, 0x11
        /*000e*/ 	.short	(.L_4 - .L_3)
	.align		4
.L_3:
        /*0010*/ 	.word	index@(_Z10printArrayPim)
        /*0014*/ 	.word	0x00000008


	//----- nvinfo : EIATTR_MIN_STACK_SIZE
	.align		4
.L_4:
        /*0018*/ 	.byte	0x04, 0x12
        /*001a*/ 	.short	(.L_6 - .L_5)
	.align		4
.L_5:
        /*001c*/ 	.word	index@(_Z10printArrayPim)
        /*0020*/ 	.word	0x00000008
.L_6:


//--------------------- .nv.compat                --------------------------
	.section	.nv.compat,"",@"SHT_CUDA_COMPAT_INFO"
	.align	4
        /*0000*/ 	.byte	0x02, 0x09, 0x00, 0x00, 0x02, 0x02, 0x01, 0x00, 0x02, 0x05, 0x05, 0x00, 0x03, 0x07, 0x01, 0x01
        /*0010*/ 	.byte	0x02, 0x03, 0x00, 0x00, 0x02, 0x06, 0x01, 0x00, 0x04, 0x0b, 0x08, 0x00, 0x09, 0x00, 0x00, 0x00
        /*0020*/ 	.byte	0x00, 0x00, 0x00, 0x00


//--------------------- .nv.info._Z10printArrayPim --------------------------
	.section	.nv.info._Z10printArrayPim,"",@"SHT_CUDA_INFO"
	.sectionflags	@""
	.align	4


	//----- nvinfo : EIATTR_CUDA_API_VERSION
	.align		4
        /*0000*/ 	.byte	0x04, 0x37
        /*0002*/ 	.short	(.L_8 - .L_7)
.L_7:
        /*0004*/ 	.word	0x00000082


	//----- nvinfo : EIATTR_KPARAM_INFO
	.align		4
.L_8:
        /*0008*/ 	.byte	0x04, 0x17
        /*000a*/ 	.short	(.L_10 - .L_9)
.L_9:
        /*000c*/ 	.word	0x00000000
        /*0010*/ 	.short	0x0001
        /*0012*/ 	.short	0x0008
        /*0014*/ 	.byte	0x00, 0xf0, 0x21, 0x00


	//----- nvinfo : EIATTR_KPARAM_INFO
	.align		4
.L_10:
        /*0018*/ 	.byte	0x04, 0x17
        /*001a*/ 	.short	(.L_12 - .L_11)
.L_11:
        /*001c*/ 	.word	0x00000000
        /*0020*/ 	.short	0x0000
        /*0022*/ 	.short	0x0000
        /*0024*/ 	.byte	0x00, 0xf5, 0x21, 0x00


	//----- nvinfo : EIATTR_SPARSE_MMA_MASK
	.align		4
.L_12:
        /*0028*/ 	.byte	0x03, 0x50
        /*002a*/ 	.short	0x0000


	//----- nvinfo : EIATTR_MAXREG_COUNT
	.align		4
        /*002c*/ 	.byte	0x03, 0x1b
        /*002e*/ 	.short	0x00ff


	//----- nvinfo : EIATTR_EXTERNS
	.align		4
        /*0030*/ 	.byte	0x04, 0x0f
        /*0032*/ 	.short	(.L_14 - .L_13)


	//   ....[0]....
	.align		4
.L_13:
        /*0034*/ 	.word	index@(vprintf)


	//----- nvinfo : EIATTR_MERCURY_ISA_VERSION
	.align		4
.L_14:
        /*0038*/ 	.byte	0x03, 0x5f
        /*003a*/ 	.short	0x0101


	//----- nvinfo : EIATTR_VRC_CTA_INIT_COUNT
	.align		4
        /*003c*/ 	.byte	0x02, 0x4a
	.zero		1
	.zero		1


	//----- nvinfo : EIATTR_SYSCALL_OFFSETS
	.align		4
        /*0040*/ 	.byte	0x04, 0x46
        /*0042*/ 	.short	(.L_16 - .L_15)


	//   ....[0]....
.L_15:
        /*0044*/ 	.word	0x00000220


	//----- nvinfo : EIATTR_EXIT_INSTR_OFFSETS
	.align		4
.L_16:
        /*0048*/ 	.byte	0x04, 0x1c
        /*004a*/ 	.short	(.L_18 - .L_17)


	//   ....[0]....
.L_17:
        /*004c*/ 	.word	0x000000e0


	//   ....[1]....
        /*0050*/ 	.word	0x00000290


	//----- nvinfo : EIATTR_CRS_STACK_SIZE
	.align		4
.L_18:
        /*0054*/ 	.byte	0x04, 0x1e
        /*0056*/ 	.short	(.L_20 - .L_19)
.L_19:
        /*0058*/ 	.word	0x00000000


	//----- nvinfo : EIATTR_CBANK_PARAM_SIZE
	.align		4
.L_20:
        /*005c*/ 	.byte	0x03, 0x19
        /*005e*/ 	.short	0x0010


	//----- nvinfo : EIATTR_PARAM_CBANK
	.align		4
        /*0060*/ 	.byte	0x04, 0x0a
        /*0062*/ 	.short	(.L_22 - .L_21)
	.align		4
.L_21:
        /*0064*/ 	.word	index@(.nv.constant0._Z10printArrayPim)
        /*0068*/ 	.short	0x0380
        /*006a*/ 	.short	0x0010


	//----- nvinfo : EIATTR_SW_WAR
	.align		4
.L_22:
        /*006c*/ 	.byte	0x04, 0x36
        /*006e*/ 	.short	(.L_24 - .L_23)
.L_23:
        /*0070*/ 	.word	0x00000008
.L_24:


//--------------------- .nv.callgraph             --------------------------
	.section	.nv.callgraph,"",@"SHT_CUDA_CALLGRAPH"
	.align	4
	.sectionentsize	8
	.align		4
        /*0000*/ 	.word	0x00000000
	.align		4
        /*0004*/ 	.word	0xffffffff
	.align		4
        /*0008*/ 	.word	index@(_Z10printArrayPim)
	.align		4
        /*000c*/ 	.word	index@(vprintf)
	.align		4
        /*0010*/ 	.word	0x00000000
	.align		4
        /*0014*/ 	.word	0xfffffffe
	.align		4
        /*0018*/ 	.word	0x00000000
	.align		4
        /*001c*/ 	.word	0xfffffffd
	.align		4
        /*0020*/ 	.word	0x00000000
	.align		4
        /*0024*/ 	.word	0xfffffffc


//--------------------- .nv.constant4             --------------------------
	.section	.nv.constant4,"a",@progbits
	.align	8
	.align		8
.nv.constant4:
        /*0000*/ 	.dword	vprintf
	.align		8
        /*0008*/ 	.dword	$str


//--------------------- .text._Z10printArrayPim   --------------------------
	.section	.text._Z10printArrayPim,"ax",@progbits
	.align	128
        .global         _Z10printArrayPim
        .type           _Z10printArrayPim,@function
        .size           _Z10printArrayPim,(.L_x_3 - _Z10printArrayPim)
        .other          _Z10printArrayPim,@"STO_CUDA_ENTRY STV_DEFAULT"
_Z10printArrayPim:
.text._Z10printArrayPim:
[----:B------:R-:W0:Y:S01]  /*0000*/  LDC R1, c[0x0][0x37c] ;  /* 0x0000df00ff017b82 */ /* 0x000e220000000800 */
[----:B------:R-:W1:Y:S01]  /*0010*/  S2R R2, SR_TID.X ;  /* 0x0000000000027919 */ /* 0x000e620000002100 */
[----:B------:R-:W2:Y:S06]  /*0020*/  LDCU UR5, c[0x0][0x2fc] ;  /* 0x00005f80ff0577ac */ /* 0x000eac0008000800 */
[----:B------:R-:W1:Y:S01]  /*0030*/  S2UR UR6, SR_CTAID.X ;  /* 0x00000000000679c3 */ /* 0x000e620000002500 */
[----:B0-----:R-:W-:Y:S01]  /*0040*/  VIADD R1, R1, 0xfffffff8 ;  /* 0xfffffff801017836 */ /* 0x001fe20000000000 */
[----:B------:R-:W0:Y:S01]  /*0050*/  LDCU.64 UR8, c[0x0][0x388] ;  /* 0x00007100ff0877ac */ /* 0x000e220008000a00 */
[----:B------:R-:W3:Y:S05]  /*0060*/  LDCU UR4, c[0x0][0x2f8] ;  /* 0x00005f00ff0477ac */ /* 0x000eea0008000800 */
[----:B------:R-:W1:Y:S01]  /*0070*/  LDC R19, c[0x0][0x360] ;  /* 0x0000d800ff137b82 */ /* 0x000e620000000800 */
[----:B---3--:R-:W-:-:S05]  /*0080*/  IADD3 R16, P1, PT, R1, UR4, RZ ;  /* 0x0000000401107c10 */ /* 0x008fca000ff3e0ff */
[----:B--2---:R-:W-:Y:S02]  /*0090*/  IMAD.X R17, RZ, RZ, UR5, P1 ;  /* 0x00000005ff117e24 */ /* 0x004fe400088e06ff */
[----:B-1----:R-:W-:-:S05]  /*00a0*/  IMAD R2, R19, UR6, R2 ;  /* 0x0000000613027c24 */ /* 0x002fca000f8e0202 */
[----:B0-----:R-:W-:Y:S02]  /*00b0*/  ISETP.GE.U32.AND P0, PT, R2, UR8, PT ;  /* 0x0000000802007c0c */ /* 0x001fe4000bf06070 */
[----:B------:R-:W-:-:S04]  /*00c0*/  SHF.R.S32.HI R0, RZ, 0x1f, R2 ;  /* 0x0000001fff007819 */ /* 0x000fc80000011402 */
[----:B------:R-:W-:-:S13]  /*00d0*/  ISETP.GE.U32.AND.EX P0, PT, R0, UR9, PT, P0 ;  /* 0x0000000900007c0c */ /* 0x000fda000bf06100 */
[----:B------:R-:W-:Y:S05]  /*00e0*/  @P0 EXIT ;  /* 0x000000000000094d */ /* 0x000fea0003800000 */
[----:B------:R-:W0:Y:S01]  /*00f0*/  LDCU UR4, c[0x0][0x370] ;  /* 0x00006e00ff0477ac */ /* 0x000e220008000800 */
[----:B------:R-:W-:Y:S02]  /*0100*/  IMAD.MOV.U32 R3, RZ, RZ, R0 ;  /* 0x000000ffff037224 */ /* 0x000fe400078e0000 */
[----:B------:R-:W-:Y:S01]  /*0110*/  IMAD.MOV.U32 R0, RZ, RZ, R2 ;  /* 0x000000ffff007224 */ /* 0x000fe200078e0002 */
[----:B------:R-:W1:Y:S01]  /*0120*/  LDCU.64 UR36, c[0x0][0x358] ;  /* 0x00006b00ff2477ac */ /* 0x000e620008000a00 */
[----:B------:R-:W2:Y:S01]  /*0130*/  LDCU.64 UR40, c[0x0][0x388] ;  /* 0x00007100ff2877ac */ /* 0x000ea20008000a00 */
[----:B------:R-:W3:Y:S01]  /*0140*/  LDCU.64 UR38, c[0x0][0x380] ;  /* 0x00007000ff2677ac */ /* 0x000ee20008000a00 */
[----:B0-----:R-:W-:-:S07]  /*0150*/  IMAD R19, R19, UR4, RZ ;  /* 0x0000000413137c24 */ /* 0x001fce000f8e02ff */
.L_x_1:
[C---:B---3--:R-:W-:Y:S01]  /*0160*/  LEA R10, P0, R0.reuse, UR38, 0x2 ;  /* 0x00000026000a7c11 */ /* 0x048fe2000f8010ff */
[----:B------:R-:W0:Y:S03]  /*0170*/  LDCU.64 UR4, c[0x4][0x8] ;  /* 0x01000100ff0477ac */ /* 0x000e260008000a00 */
[----:B------:R-:W-:-:S05]  /*0180*/  LEA.HI.X R11, R0, UR39, R3, 0x2, P0 ;  /* 0x00000027000b7c11 */ /* 0x000fca00080f1403 */
[----:B-1----:R-:W3:Y:S01]  /*0190*/  LDG.E R3, desc[UR36][R10.64] ;  /* 0x000000240a037981 */ /* 0x002ee2000c1e1900 */
[----:B------:R-:W-:Y:S01]  /*01a0*/  MOV R0, 0x0 ;  /* 0x0000000000007802 */ /* 0x000fe20000000f00 */
[----:B------:R-:W-:Y:S02]  /*01b0*/  IMAD.MOV.U32 R6, RZ, RZ, R16 ;  /* 0x000000ffff067224 */ /* 0x000fe400078e0010 */
[----:B------:R-:W-:Y:S01]  /*01c0*/  IMAD.MOV.U32 R7, RZ, RZ, R17 ;  /* 0x000000ffff077224 */ /* 0x000fe200078e0011 */
[----:B------:R1:W4:Y:S01]  /*01d0*/  LDC.64 R8, c[0x4][R0] ;  /* 0x0100000000087b82 */ /* 0x0003220000000a00 */
[----:B0-----:R-:W-:Y:S01]  /*01e0*/  IMAD.U32 R4, RZ, RZ, UR4 ;  /* 0x00000004ff047e24 */ /* 0x001fe2000f8e00ff */
[----:B------:R-:W-:Y:S01]  /*01f0*/  MOV R5, UR5 ;  /* 0x0000000500057c02 */ /* 0x000fe20008000f00 */
[----:B---34-:R1:W-:Y:S06]  /*0200*/  STL.64 [R1], R2 ;  /* 0x0000000201007387 */ /* 0x0183ec0000100a00 */
[----:B------:R-:W-:-:S07]  /*0210*/  LEPC R20, `(.L_x_0) ;  /* 0x000000001014794e */ /* 0x000fce0000000000 */
[----:B-12---:R-:W-:Y:S05]  /*0220*/  CALL.ABS.NOINC R8 ;  /* 0x0000000008007343 */ /* 0x006fea0003c00000 */
.L_x_0:
[----:B------:R-:W-:-:S04]  /*0230*/  IADD3 R0, PT, PT, R19, R2, RZ ;  /* 0x0000000213007210 */ /* 0x000fc80007ffe0ff */
[----:B------:R-:W-:Y:S01]  /*0240*/  ISETP.GE.U32.AND P0, PT, R0, UR40, PT ;  /* 0x0000002800007c0c */ /* 0x000fe2000bf06070 */
[--C-:B------:R-:W-:Y:S01]  /*0250*/  IMAD.MOV.U32 R2, RZ, RZ, R0.reuse ;  /* 0x000000ffff027224 */ /* 0x100fe200078e0000 */
[----:B------:R-:W-:-:S04]  /*0260*/  SHF.R.S32.HI R3, RZ, 0x1f, R0 ;  /* 0x0000001fff037819 */ /* 0x000fc80000011400 */
[----:B------:R-:W-:-:S13]  /*0270*/  ISETP.GE.U32.AND.EX P0, PT, R3, UR41, PT, P0 ;  /* 0x0000002903007c0c */ /* 0x000fda000bf06100 */
[----:B------:R-:W-:Y:S05]  /*0280*/  @!P0 BRA `(.L_x_1) ;  /* 0xfffffffc00b48947 */ /* 0x000fea000383ffff */
[----:B------:R-:W-:Y:S05]  /*0290*/  EXIT ;  /* 0x000000000000794d */ /* 0x000fea0003800000 */
.L_x_2:
[----:B------:R-:W-:-:S00]  /*02a0*/  BRA `(.L_x_2) ;  /* 0xfffffffc00fc7947 */ /* 0x000fc0000383ffff */
[----:B------:R-:W-:-:S00]  /*02b0*/  NOP ;  /* 0x0000000000007918 */ /* 0x000fc00000000000 */
        /* <DEDUP_REMOVED lines=12> */
.L_x_3:


//--------------------- .nv.global.init           --------------------------
	.section	.nv.global.init,"aw",@progbits
.nv.global.init:
	.type		$str,@object
	.size		$str,(.L_0 - $str)
$str:
        /*0000*/ 	.byte	0x61, 0x72, 0x72, 0x5b, 0x25, 0x64, 0x5d, 0x20, 0x3d, 0x20, 0x25, 0x64, 0x0a, 0x00
.L_0:


//--------------------- .nv.shared.reserved.0     --------------------------
	.section	.nv.shared.reserved.0,"aw",@nobits
	.weak		__nv_reservedSMEM_offset_0_alias
	.size		__nv_reservedSMEM_offset_0_alias, 0, 64
	.other		__nv_reservedSMEM_offset_0_alias,@"STO_CUDA_RESERVED_SHARED STV_DEFAULT"
__nv_reservedSMEM_offset_0_alias:
	.zero		0
	.zero		64


//--------------------- .nv.constant0._Z10printArrayPim --------------------------
	.section	.nv.constant0._Z10printArrayPim,"a",@progbits
	.sectionflags	@""
	.align	4
.nv.constant0._Z10printArrayPim:
	.zero		912


//--------------------- SYMBOLS --------------------------

	.type		.nv.reservedSmem.offset0,@object
	.size		.nv.reservedSmem.offset0,0x4
	.type		vprintf,@function
